	.headerflags	@"EF_CUDA_TEXMODE_UNIFIED EF_CUDA_64BIT_ADDRESS EF_CUDA_ACCELERATORS EF_CUDA_SM90 EF_CUDA_VIRTUAL_SM(EF_CUDA_SM90)"
	.elftype	@"ET_EXEC"


//--------------------- .nv.info                  --------------------------
	.section	.nv.info,"",@"SHT_CUDA_INFO"
	.align	4


	//----- nvinfo : EIATTR_REGCOUNT
	.align		4
        /*0000*/ 	.byte	0x04, 0x2f
        /*0002*/ 	.short	(.L_1 - .L_0)
	.align		4
.L_0:
        /*0004*/ 	.word	index@(triton_poi_fused_constant_pad_nd_5)
        /*0008*/ 	.word	0x00000010


	//----- nvinfo : EIATTR_MIN_STACK_SIZE
	.align		4
.L_1:
        /*000c*/ 	.byte	0x04, 0x12
        /*000e*/ 	.short	(.L_3 - .L_2)
	.align		4
.L_2:
        /*0010*/ 	.word	index@(triton_poi_fused_constant_pad_nd_5)
        /*0014*/ 	.word	0x00000000


	//----- nvinfo : EIATTR_FRAME_SIZE
	.align		4
.L_3:
        /*0018*/ 	.byte	0x04, 0x11
        /*001a*/ 	.short	(.L_5 - .L_4)
	.align		4
.L_4:
        /*001c*/ 	.word	index@(triton_poi_fused_constant_pad_nd_5)
        /*0020*/ 	.word	0x00000000


	//----- nvinfo : EIATTR_MIN_STACK_SIZE
	.align		4
.L_5:
        /*0024*/ 	.byte	0x04, 0x12
        /*0026*/ 	.short	(.L_7 - .L_6)
	.align		4
.L_6:
        /*0028*/ 	.word	index@(triton_poi_fused_constant_pad_nd_5)
        /*002c*/ 	.word	0x00000000
.L_7:


//--------------------- .nv.info.triton_poi_fused_constant_pad_nd_5 --------------------------
	.section	.nv.info.triton_poi_fused_constant_pad_nd_5,"",@"SHT_CUDA_INFO"
	.sectionflags	@""
	.align	4


	//----- nvinfo : EIATTR_CUDA_API_VERSION
	.align		4
        /*0000*/ 	.byte	0x04, 0x37
        /*0002*/ 	.short	(.L_9 - .L_8)
.L_8:
        /*0004*/ 	.word	0x0000007c


	//----- nvinfo : EIATTR_KPARAM_INFO
	.align		4
.L_9:
        /*0008*/ 	.byte	0x04, 0x17
        /*000a*/ 	.short	(.L_11 - .L_10)
.L_10:
        /*000c*/ 	.word	0x00000000
        /*0010*/ 	.short	0x0004
        /*0012*/ 	.short	0x0020
        /*0014*/ 	.byte	0x00, 0xf0, 0x11, 0x00


	//----- nvinfo : EIATTR_KPARAM_INFO
	.align		4
.L_11:
        /*0018*/ 	.byte	0x04, 0x17
        /*001a*/ 	.short	(.L_13 - .L_12)
.L_12:
        /*001c*/ 	.word	0x00000000
        /*0020*/ 	.short	0x0003
        /*0022*/ 	.short	0x0018
        /*0024*/ 	.byte	0x00, 0xf4, 0x21, 0x00


	//----- nvinfo : EIATTR_KPARAM_INFO
	.align		4
.L_13:
        /*0028*/ 	.byte	0x04, 0x17
        /*002a*/ 	.short	(.L_15 - .L_14)
.L_14:
        /*002c*/ 	.word	0x00000000
        /*0030*/ 	.short	0x0002
        /*0032*/ 	.short	0x0010
        /*0034*/ 	.byte	0x00, 0xf4, 0x21, 0x00


	//----- nvinfo : EIATTR_KPARAM_INFO
	.align		4
.L_15:
        /*0038*/ 	.byte	0x04, 0x17
        /*003a*/ 	.short	(.L_17 - .L_16)
.L_16:
        /*003c*/ 	.word	0x00000000
        /*0040*/ 	.short	0x0001
        /*0042*/ 	.short	0x0008
        /*0044*/ 	.byte	0x00, 0xf4, 0x21, 0x00


	//----- nvinfo : EIATTR_KPARAM_INFO
	.align		4
.L_17:
        /*0048*/ 	.byte	0x04, 0x17
        /*004a*/ 	.short	(.L_19 - .L_18)
.L_18:
        /*004c*/ 	.word	0x00000000
        /*0050*/ 	.short	0x0000
        /*0052*/ 	.short	0x0000
        /*0054*/ 	.byte	0x00, 0xf4, 0x21, 0x00


	//----- nvinfo : EIATTR_SPARSE_MMA_MASK
	.align		4
.L_19:
        /*0058*/ 	.byte	0x03, 0x50
        /*005a*/ 	.short	0x0000


	//----- nvinfo : EIATTR_MAXREG_COUNT
	.align		4
        /*005c*/ 	.byte	0x03, 0x1b
        /*005e*/ 	.short	0x00ff


	//----- nvinfo : EIATTR_EXIT_INSTR_OFFSETS
	.align		4
        /*0060*/ 	.byte	0x04, 0x1c
        /*0062*/ 	.short	(.L_21 - .L_20)


	//   ....[0]....
.L_20:
        /*0064*/ 	.word	0x00000460


	//   ....[1]....
        /*0068*/ 	.word	0x00000480


	//----- nvinfo : EIATTR_REQNTID
	.align		4
.L_21:
        /*006c*/ 	.byte	0x04, 0x10
        /*006e*/ 	.short	(.L_23 - .L_22)
.L_22:
        /*0070*/ 	.word	0x00000080
        /*0074*/ 	.word	0x00000001
        /*0078*/ 	.word	0x00000001


	//----- nvinfo : EIATTR_CBANK_PARAM_SIZE
	.align		4
.L_23:
        /*007c*/ 	.byte	0x03, 0x19
        /*007e*/ 	.short	0x0024


	//----- nvinfo : EIATTR_PARAM_CBANK
	.align		4
        /*0080*/ 	.byte	0x04, 0x0a
        /*0082*/ 	.short	(.L_25 - .L_24)
	.align		4
.L_24:
        /*0084*/ 	.word	index@(.nv.constant0.triton_poi_fused_constant_pad_nd_5)
        /*0088*/ 	.short	0x0210
        /*008a*/ 	.short	0x0024


	//----- nvinfo : EIATTR_SW_WAR
	.align		4
.L_25:
        /*008c*/ 	.byte	0x04, 0x36
        /*008e*/ 	.short	(.L_27 - .L_26)
.L_26:
        /*0090*/ 	.word	0x00000008
.L_27:


//--------------------- .nv.callgraph             --------------------------
	.section	.nv.callgraph,"",@"SHT_CUDA_CALLGRAPH"
	.align	4
	.sectionentsize	8
	.align		4
        /*0000*/ 	.word	0x00000000
	.align		4
        /*0004*/ 	.word	0xffffffff
	.align		4
        /*0008*/ 	.word	0x00000000
	.align		4
        /*000c*/ 	.word	0xfffffffe
	.align		4
        /*0010*/ 	.word	0x00000000
	.align		4
        /*0014*/ 	.word	0xfffffffd
	.align		4
        /*0018*/ 	.word	0x00000000
	.align		4
        /*001c*/ 	.word	0xfffffffc


//--------------------- .text.triton_poi_fused_constant_pad_nd_5 --------------------------
	.section	.text.triton_poi_fused_constant_pad_nd_5,"ax",@progbits
	.align	128
        .global         triton_poi_fused_constant_pad_nd_5
        .type           triton_poi_fused_constant_pad_nd_5,@function
        .size           triton_poi_fused_constant_pad_nd_5,(.L_x_1 - triton_poi_fused_constant_pad_nd_5)
        .other          triton_poi_fused_constant_pad_nd_5,@"STO_CUDA_ENTRY STV_DEFAULT"
triton_poi_fused_constant_pad_nd_5:
.text.triton_poi_fused_constant_pad_nd_5:
[----:B------:R-:W0:Y:S02]  /*0000*/  LDC R1, c[0x0][0x28] ;  /* 0x00000a00ff017b82 */ /* 0x000e240000000800 */
[----:B------:R-:W1:Y:S01]  /*0010*/  S2R R0, SR_TID.X ;  /* 0x0000000000007919 */ /* 0x000e620000002100 */
[----:B------:R-:W-:Y:S01]  /*0020*/  ULDC.64 UR4, c[0x0][0x210] ;  /* 0x0000840000047ab9 */ /* 0x000fe20000000a00 */
[----:B------:R-:W-:Y:S01]  /*0030*/  PRMT R10, RZ, 0x7610, R10 ;  /* 0x00007610ff0a7816 */ /* 0x000fe2000000000a */
[----:B------:R-:W-:Y:S01]  /*0040*/  ULDC.64 UR6, c[0x0][0x218] ;  /* 0x0000860000067ab9 */ /* 0x000fe20000000a00 */
[----:B------:R-:W2:Y:S01]  /*0050*/  S2R R5, SR_CTAID.X ;  /* 0x0000000000057919 */ /* 0x000ea20000002500 */
[----:B-1----:R-:W-:Y:S01]  /*0060*/  IMAD.SHL.U32 R0, R0, 0x2, RZ ;  /* 0x0000000200007824 */ /* 0x002fe200078e00ff */
[----:B--2---:R-:W-:-:S04]  /*0070*/  SHF.R.S32.HI R3, RZ, 0x17, R5 ;  /* 0x00000017ff037819 */ /* 0x004fc80000011405 */
[----:B------:R-:W-:Y:S02]  /*0080*/  LOP3.LUT R0, R0, 0xfe, RZ, 0xc0, !PT ;  /* 0x000000fe00007812 */ /* 0x000fe400078ec0ff */
[----:B------:R-:W-:-:S03]  /*0090*/  SGXT R3, R3, 0x1 ;  /* 0x000000010303781a */ /* 0x000fc60000000200 */
[----:B------:R-:W-:-:S05]  /*00a0*/  IMAD R0, R5, 0x100, R0 ;  /* 0x0000010005007824 */ /* 0x000fca00078e0200 */
[CC--:B------:R-:W-:Y:S02]  /*00b0*/  LEA.HI R2, R3.reuse, R0.reuse, RZ, 0x3 ;  /* 0x0000000003027211 */ /* 0x0c0fe400078f18ff */
[----:B------:R-:W-:Y:S02]  /*00c0*/  LEA.HI R3, R3, R0, RZ, 0x6 ;  /* 0x0000000003037211 */ /* 0x000fe400078f30ff */
[----:B------:R-:W-:Y:S02]  /*00d0*/  SHF.R.S32.HI R4, RZ, 0x3, R2 ;  /* 0x00000003ff047819 */ /* 0x000fe40000011402 */
[----:B------:R-:W-:Y:S02]  /*00e0*/  LOP3.LUT R7, R2, 0xfffffff8, RZ, 0xc0, !PT ;  /* 0xfffffff802077812 */ /* 0x000fe400078ec0ff */
[----:B------:R-:W-:Y:S02]  /*00f0*/  LEA.HI R5, R4, R4, RZ, 0x3 ;  /* 0x0000000404057211 */ /* 0x000fe400078f18ff */
[----:B------:R-:W-:Y:S01]  /*0100*/  SHF.R.S32.HI R3, RZ, 0x6, R3 ;  /* 0x00000006ff037819 */ /* 0x000fe20000011403 */
[----:B------:R-:W-:Y:S01]  /*0110*/  IMAD.IADD R7, R0, 0x1, -R7 ;  /* 0x0000000100077824 */ /* 0x000fe200078e0a07 */
[----:B------:R-:W-:-:S03]  /*0120*/  LOP3.LUT R5, R5, 0xfffffff8, RZ, 0xc0, !PT ;  /* 0xfffffff805057812 */ /* 0x000fc600078ec0ff */
[----:B------:R-:W-:Y:S02]  /*0130*/  VIADD R2, R7, 0xfffffffe ;  /* 0xfffffffe07027836 */ /* 0x000fe40000000000 */
[----:B------:R-:W-:Y:S02]  /*0140*/  IMAD.IADD R5, R4, 0x1, -R5 ;  /* 0x0000000104057824 */ /* 0x000fe400078e0a05 */
[----:B------:R-:W-:Y:S02]  /*0150*/  IMAD.SHL.U32 R6, R3, 0x10, RZ ;  /* 0x0000001003067824 */ /* 0x000fe400078e00ff */
[C---:B------:R-:W-:Y:S02]  /*0160*/  VIADD R9, R5.reuse, 0xfffffffe ;  /* 0xfffffffe05097836 */ /* 0x040fe40000000000 */
[----:B------:R-:W-:Y:S01]  /*0170*/  IMAD.SHL.U32 R4, R5, 0x4, RZ ;  /* 0x0000000405047824 */ /* 0x000fe200078e00ff */
[----:B------:R-:W-:Y:S02]  /*0180*/  SHF.R.S32.HI R5, RZ, 0x1f, R6 ;  /* 0x0000001fff057819 */ /* 0x000fe40000011406 */
[----:B------:R-:W-:-:S02]  /*0190*/  LOP3.LUT R2, R9, R2, RZ, 0xfc, !PT ;  /* 0x0000000209027212 */ /* 0x000fc400078efcff */
[----:B------:R-:W-:Y:S02]  /*01a0*/  IADD3 R9, P2, P3, R4, R7, R6 ;  /* 0x0000000704097210 */ /* 0x000fe40007b5e006 */
[----:B------:R-:W-:Y:S02]  /*01b0*/  ISETP.GE.U32.AND P0, PT, R2, 0x4, PT ;  /* 0x000000040200780c */ /* 0x000fe40003f06070 */
[----:B------:R-:W-:Y:S02]  /*01c0*/  SHF.R.S32.HI R7, RZ, 0x1f, R7 ;  /* 0x0000001fff077819 */ /* 0x000fe40000011407 */
[----:B------:R-:W-:Y:S02]  /*01d0*/  SHF.R.S32.HI R4, RZ, 0x1f, R4 ;  /* 0x0000001fff047819 */ /* 0x000fe40000011404 */
[----:B------:R-:W-:Y:S02]  /*01e0*/  ISETP.LT.AND P1, PT, R0, 0x400, !P0 ;  /* 0x000004000000780c */ /* 0x000fe40004721270 */
[----:B------:R-:W-:-:S02]  /*01f0*/  IADD3.X R12, R4, R7, R5, P2, P3 ;  /* 0x00000007040c7210 */ /* 0x000fc400017e6405 */
[----:B------:R-:W1:Y:S01]  /*0200*/  LDC.64 R6, c[0x0][0x220] ;  /* 0x00008800ff067b82 */ /* 0x000e620000000a00 */
[----:B------:R-:W-:-:S04]  /*0210*/  IADD3 R4, P2, R9, UR4, RZ ;  /* 0x0000000409047c10 */ /* 0x000fc8000ff5e0ff */
[----:B------:R-:W-:Y:S01]  /*0220*/  IADD3.X R5, R12, UR5, RZ, P2, !PT ;  /* 0x000000050c057c10 */ /* 0x000fe200097fe4ff */
[----:B------:R-:W-:Y:S01]  /*0230*/  ULDC.64 UR4, c[0x0][0x208] ;  /* 0x0000820000047ab9 */ /* 0x000fe20000000a00 */
[----:B------:R-:W-:-:S03]  /*0240*/  LEA.HI R2, R3, R3, RZ, 0x2 ;  /* 0x0000000303027211 */ /* 0x000fc600078f10ff */
[----:B------:R-:W2:Y:S01]  /*0250*/  @P1 LDG.E.U16 R10, desc[UR4][R4.64+-0xa] ;  /* 0xfffff604040a1981 */ /* 0x000ea2000c1e1500 */
[----:B------:R-:W-:Y:S02]  /*0260*/  LOP3.LUT R2, R2, 0xfffffffc, RZ, 0xc0, !PT ;  /* 0xfffffffc02027812 */ /* 0x000fe400078ec0ff */
[----:B------:R-:W-:-:S03]  /*0270*/  LEA R8, P2, R9, UR6, 0x2 ;  /* 0x0000000609087c11 */ /* 0x000fc6000f8410ff */
[----:B------:R-:W-:Y:S01]  /*0280*/  IMAD.IADD R11, R3, 0x1, -R2 ;  /* 0x00000001030b7824 */ /* 0x000fe200078e0a02 */
[----:B------:R-:W-:Y:S02]  /*0290*/  LEA.HI.X R9, R9, UR7, R12, 0x2, P2 ;  /* 0x0000000709097c11 */ /* 0x000fe400090f140c */
[----:B------:R-:W-:Y:S01]  /*02a0*/  CS2R R2, SRZ ;  /* 0x0000000000027805 */ /* 0x000fe2000001ff00 */
[----:B------:R-:W-:Y:S02]  /*02b0*/  IMAD.MOV.U32 R12, RZ, RZ, RZ ;  /* 0x000000ffff0c7224 */ /* 0x000fe400078e00ff */
[----:B-1----:R-:W-:-:S03]  /*02c0*/  IMAD.WIDE R6, R11, 0x4, R6 ;  /* 0x000000040b067825 */ /* 0x002fc600078e0206 */
[----:B------:R-:W3:Y:S01]  /*02d0*/  @P1 LDG.E.64 R2, desc[UR4][R8.64+-0x28] ;  /* 0xffffd80408021981 */ /* 0x000ee2000c1e1b00 */
[----:B------:R-:W-:-:S03]  /*02e0*/  IMAD.MOV.U32 R11, RZ, RZ, RZ ;  /* 0x000000ffff0b7224 */ /* 0x000fc600078e00ff */
[----:B------:R-:W4:Y:S04]  /*02f0*/  @P1 LDG.E.EL R12, desc[UR4][R6.64] ;  /* 0x00000004060c1981 */ /* 0x000f28000c2e1900 */
[----:B------:R-:W5:Y:S01]  /*0300*/  @P1 LDG.E.EL R11, desc[UR4][R6.64] ;  /* 0x00000004060b1981 */ /* 0x000f62000c2e1900 */
[----:B--2---:R-:W-:-:S04]  /*0310*/  SEL R10, R10, RZ, P1 ;  /* 0x000000ff0a0a7207 */ /* 0x004fc80000800000 */
[----:B------:R-:W-:-:S04]  /*0320*/  LOP3.LUT R4, R10, 0xffff, RZ, 0xc0, !PT ;  /* 0x0000ffff0a047812 */ /* 0x000fc800078ec0ff */
[----:B------:R-:W-:-:S04]  /*0330*/  SHF.R.U32.HI R4, RZ, 0x8, R4 ;  /* 0x00000008ff047819 */ /* 0x000fc80000011604 */
[----:B------:R-:W-:Y:S02]  /*0340*/  PRMT R13, R4, 0x9910, RZ ;  /* 0x00009910040d7816 */ /* 0x000fe400000000ff */
[----:B------:R-:W1:Y:S01]  /*0350*/  LDC.64 R4, c[0x0][0x228] ;  /* 0x00008a00ff047b82 */ /* 0x000e620000000a00 */
[----:B------:R-:W-:Y:S02]  /*0360*/  LOP3.LUT P3, RZ, R10, 0xff, RZ, 0xc0, !PT ;  /* 0x000000ff0aff7812 */ /* 0x000fe4000786c0ff */
[----:B------:R-:W-:Y:S02]  /*0370*/  ISETP.NE.AND P2, PT, R13, RZ, PT ;  /* 0x000000ff0d00720c */ /* 0x000fe40003f45270 */
[----:B---3--:R-:W-:Y:S02]  /*0380*/  SEL R2, R2, RZ, P1 ;  /* 0x000000ff02027207 */ /* 0x008fe40000800000 */
[----:B------:R-:W-:Y:S02]  /*0390*/  SEL R3, R3, RZ, P1 ;  /* 0x000000ff03037207 */ /* 0x000fe40000800000 */
[----:B----4-:R-:W-:-:S02]  /*03a0*/  SEL R12, R12, RZ, P1 ;  /* 0x000000ff0c0c7207 */ /* 0x010fc40000800000 */
[----:B-----5:R-:W-:Y:S02]  /*03b0*/  SEL R11, R11, RZ, P1 ;  /* 0x000000ff0b0b7207 */ /* 0x020fe40000800000 */
[----:B------:R-:W-:Y:S01]  /*03c0*/  ISETP.GE.AND P1, PT, R0, 0x400, PT ;  /* 0x000004000000780c */ /* 0x000fe20003f26270 */
[----:B------:R-:W-:Y:S02]  /*03d0*/  FADD R12, R3, R12 ;  /* 0x0000000c030c7221 */ /* 0x000fe40000000000 */
[----:B------:R-:W-:Y:S02]  /*03e0*/  FADD R2, R2, R11 ;  /* 0x0000000b02027221 */ /* 0x000fe40000000000 */
[----:B------:R-:W-:Y:S02]  /*03f0*/  @!P2 FMUL R12, R12, 0.20000000298023223877 ;  /* 0x3e4ccccd0c0ca820 */ /* 0x000fe40000400000 */
[----:B------:R-:W-:Y:S02]  /*0400*/  @!P3 FMUL R2, R2, 0.20000000298023223877 ;  /* 0x3e4ccccd0202b820 */ /* 0x000fe40000400000 */
[----:B------:R-:W-:-:S02]  /*0410*/  FMUL R12, R12, 1.4142135381698608398 ;  /* 0x3fb504f30c0c7820 */ /* 0x000fc40000400000 */
[----:B------:R-:W-:Y:S01]  /*0420*/  FMUL R2, R2, 1.4142135381698608398 ;  /* 0x3fb504f302027820 */ /* 0x000fe20000400000 */
[----:B-1----:R-:W-:Y:S02]  /*0430*/  IMAD.WIDE R4, R0, 0x4, R4 ;  /* 0x0000000400047825 */ /* 0x002fe400078e0204 */
[----:B------:R-:W-:Y:S02]  /*0440*/  SEL R3, R12, RZ, !P0 ;  /* 0x000000ff0c037207 */ /* 0x000fe40004000000 */
[----:B------:R-:W-:Y:S01]  /*0450*/  SEL R2, R2, RZ, !P0 ;  /* 0x000000ff02027207 */ /* 0x000fe20004000000 */
[----:B------:R-:W-:Y:S06]  /*0460*/  @P1 EXIT ;  /* 0x000000000000194d */ /* 0x000fec0003800000 */
[----:B------:R-:W-:Y:S01]  /*0470*/  STG.E.64 desc[UR4][R4.64], R2 ;  /* 0x0000000204007986 */ /* 0x000fe2000c101b04 */
[----:B------:R-:W-:Y:S05]  /*0480*/  EXIT ;  /* 0x000000000000794d */ /* 0x000fea0003800000 */
.L_x_0:
[----:B------:R-:W-:-:S00]  /*0490*/  BRA `(.L_x_0) ;  /* 0xfffffffc00fc7947 */ /* 0x000fc0000383ffff */
[----:B------:R-:W-:-:S00]  /*04a0*/  NOP ;  /* 0x0000000000007918 */ /* 0x000fc00000000000 */
        /* <DEDUP_REMOVED lines=13> */
.L_x_1:


//--------------------- .nv.constant0.triton_poi_fused_constant_pad_nd_5 --------------------------
	.section	.nv.constant0.triton_poi_fused_constant_pad_nd_5,"a",@progbits
	.sectionflags	@""
	.align	4
.nv.constant0.triton_poi_fused_constant_pad_nd_5:
	.zero		564
